	.headerflags	@"EF_CUDA_TEXMODE_UNIFIED EF_CUDA_64BIT_ADDRESS EF_CUDA_ACCELERATORS EF_CUDA_SM90 EF_CUDA_VIRTUAL_SM(EF_CUDA_SM90)"
	.elftype	@"ET_EXEC"


//--------------------- .nv.info                  --------------------------
	.section	.nv.info,"",@"SHT_CUDA_INFO"
	.align	4


	//----- nvinfo : EIATTR_REGCOUNT
	.align		4
        /*0000*/ 	.byte	0x04, 0x2f
        /*0002*/ 	.short	(.L_3 - .L_2)
	.align		4
.L_2:
        /*0004*/ 	.word	index@(triton_poi_fused__native_batch_norm_legit_no_training_add_convolution_relu_17)
        /*0008*/ 	.word	0x00000020


	//----- nvinfo : EIATTR_MIN_STACK_SIZE
	.align		4
.L_3:
        /*000c*/ 	.byte	0x04, 0x12
        /*000e*/ 	.short	(.L_5 - .L_4)
	.align		4
.L_4:
        /*0010*/ 	.word	index@(triton_poi_fused__native_batch_norm_legit_no_training_add_convolution_relu_17)
        /*0014*/ 	.word	0x00000000


	//----- nvinfo : EIATTR_FRAME_SIZE
	.align		4
.L_5:
        /*0018*/ 	.byte	0x04, 0x11
        /*001a*/ 	.short	(.L_7 - .L_6)
	.align		4
.L_6:
        /*001c*/ 	.word	index@(triton_poi_fused__native_batch_norm_legit_no_training_add_convolution_relu_17)
        /*0020*/ 	.word	0x00000000


	//----- nvinfo : EIATTR_MIN_STACK_SIZE
	.align		4
.L_7:
        /*0024*/ 	.byte	0x04, 0x12
        /*0026*/ 	.short	(.L_9 - .L_8)
	.align		4
.L_8:
        /*0028*/ 	.word	index@(triton_poi_fused__native_batch_norm_legit_no_training_add_convolution_relu_17)
        /*002c*/ 	.word	0x00000000
.L_9:


//--------------------- .nv.info.triton_poi_fused__native_batch_norm_legit_no_training_add_convolution_relu_17 --------------------------
	.section	.nv.info.triton_poi_fused__native_batch_norm_legit_no_training_add_convolution_relu_17,"",@"SHT_CUDA_INFO"
	.sectionflags	@""
	.align	4


	//----- nvinfo : EIATTR_CUDA_API_VERSION
	.align		4
        /*0000*/ 	.byte	0x04, 0x37
        /*0002*/ 	.short	(.L_11 - .L_10)
.L_10:
        /*0004*/ 	.word	0x0000007c


	//----- nvinfo : EIATTR_KPARAM_INFO
	.align		4
.L_11:
        /*0008*/ 	.byte	0x04, 0x17
        /*000a*/ 	.short	(.L_13 - .L_12)
.L_12:
        /*000c*/ 	.word	0x00000000
        /*0010*/ 	.short	0x000d
        /*0012*/ 	.short	0x0068
        /*0014*/ 	.byte	0x00, 0xf0, 0x11, 0x00


	//----- nvinfo : EIATTR_KPARAM_INFO
	.align		4
.L_13:
        /*0018*/ 	.byte	0x04, 0x17
        /*001a*/ 	.short	(.L_15 - .L_14)
.L_14:
        /*001c*/ 	.word	0x00000000
        /*0020*/ 	.short	0x000c
        /*0022*/ 	.short	0x0060
        /*0024*/ 	.byte	0x00, 0xf4, 0x21, 0x00


	//----- nvinfo : EIATTR_KPARAM_INFO
	.align		4
.L_15:
        /*0028*/ 	.byte	0x04, 0x17
        /*002a*/ 	.short	(.L_17 - .L_16)
.L_16:
        /*002c*/ 	.word	0x00000000
        /*0030*/ 	.short	0x000b
        /*0032*/ 	.short	0x0058
        /*0034*/ 	.byte	0x00, 0xf4, 0x21, 0x00


	//----- nvinfo : EIATTR_KPARAM_INFO
	.align		4
.L_17:
        /*0038*/ 	.byte	0x04, 0x17
        /*003a*/ 	.short	(.L_19 - .L_18)
.L_18:
        /*003c*/ 	.word	0x00000000
        /*0040*/ 	.short	0x000a
        /*0042*/ 	.short	0x0050
        /*0044*/ 	.byte	0x00, 0xf4, 0x21, 0x00


	//----- nvinfo : EIATTR_KPARAM_INFO
	.align		4
.L_19:
        /*0048*/ 	.byte	0x04, 0x17
        /*004a*/ 	.short	(.L_21 - .L_20)
.L_20:
        /*004c*/ 	.word	0x00000000
        /*0050*/ 	.short	0x0009
        /*0052*/ 	.short	0x0048
        /*0054*/ 	.byte	0x00, 0xf4, 0x21, 0x00


	//----- nvinfo : EIATTR_KPARAM_INFO
	.align		4
.L_21:
        /*0058*/ 	.byte	0x04, 0x17
        /*005a*/ 	.short	(.L_23 - .L_22)
.L_22:
        /*005c*/ 	.word	0x00000000
        /*0060*/ 	.short	0x0008
        /*0062*/ 	.short	0x0040
        /*0064*/ 	.byte	0x00, 0xf4, 0x21, 0x00


	//----- nvinfo : EIATTR_KPARAM_INFO
	.align		4
.L_23:
        /*0068*/ 	.byte	0x04, 0x17
        /*006a*/ 	.short	(.L_25 - .L_24)
.L_24:
        /*006c*/ 	.word	0x00000000
        /*0070*/ 	.short	0x0007
        /*0072*/ 	.short	0x0038
        /*0074*/ 	.byte	0x00, 0xf4, 0x21, 0x00


	//----- nvinfo : EIATTR_KPARAM_INFO
	.align		4
.L_25:
        /*0078*/ 	.byte	0x04, 0x17
        /*007a*/ 	.short	(.L_27 - .L_26)
.L_26:
        /*007c*/ 	.word	0x00000000
        /*0080*/ 	.short	0x0006
        /*0082*/ 	.short	0x0030
        /*0084*/ 	.byte	0x00, 0xf4, 0x21, 0x00


	//----- nvinfo : EIATTR_KPARAM_INFO
	.align		4
.L_27:
        /*0088*/ 	.byte	0x04, 0x17
        /*008a*/ 	.short	(.L_29 - .L_28)
.L_28:
        /*008c*/ 	.word	0x00000000
        /*0090*/ 	.short	0x0005
        /*0092*/ 	.short	0x0028
        /*0094*/ 	.byte	0x00, 0xf4, 0x21, 0x00


	//----- nvinfo : EIATTR_KPARAM_INFO
	.align		4
.L_29:
        /*0098*/ 	.byte	0x04, 0x17
        /*009a*/ 	.short	(.L_31 - .L_30)
.L_30:
        /*009c*/ 	.word	0x00000000
        /*00a0*/ 	.short	0x0004
        /*00a2*/ 	.short	0x0020
        /*00a4*/ 	.byte	0x00, 0xf4, 0x21, 0x00


	//----- nvinfo : EIATTR_KPARAM_INFO
	.align		4
.L_31:
        /*00a8*/ 	.byte	0x04, 0x17
        /*00aa*/ 	.short	(.L_33 - .L_32)
.L_32:
        /*00ac*/ 	.word	0x00000000
        /*00b0*/ 	.short	0x0003
        /*00b2*/ 	.short	0x0018
        /*00b4*/ 	.byte	0x00, 0xf4, 0x21, 0x00


	//----- nvinfo : EIATTR_KPARAM_INFO
	.align		4
.L_33:
        /*00b8*/ 	.byte	0x04, 0x17
        /*00ba*/ 	.short	(.L_35 - .L_34)
.L_34:
        /*00bc*/ 	.word	0x00000000
        /*00c0*/ 	.short	0x0002
        /*00c2*/ 	.short	0x0010
        /*00c4*/ 	.byte	0x00, 0xf4, 0x21, 0x00


	//----- nvinfo : EIATTR_KPARAM_INFO
	.align		4
.L_35:
        /*00c8*/ 	.byte	0x04, 0x17
        /*00ca*/ 	.short	(.L_37 - .L_36)
.L_36:
        /*00cc*/ 	.word	0x00000000
        /*00d0*/ 	.short	0x0001
        /*00d2*/ 	.short	0x0008
        /*00d4*/ 	.byte	0x00, 0xf4, 0x21, 0x00


	//----- nvinfo : EIATTR_KPARAM_INFO
	.align		4
.L_37:
        /*00d8*/ 	.byte	0x04, 0x17
        /*00da*/ 	.short	(.L_39 - .L_38)
.L_38:
        /*00dc*/ 	.word	0x00000000
        /*00e0*/ 	.short	0x0000
        /*00e2*/ 	.short	0x0000
        /*00e4*/ 	.byte	0x00, 0xf4, 0x21, 0x00


	//----- nvinfo : EIATTR_SPARSE_MMA_MASK
	.align		4
.L_39:
        /*00e8*/ 	.byte	0x03, 0x50
        /*00ea*/ 	.short	0x0000


	//----- nvinfo : EIATTR_MAXREG_COUNT
	.align		4
        /*00ec*/ 	.byte	0x03, 0x1b
        /*00ee*/ 	.short	0x00ff


	//----- nvinfo : EIATTR_EXIT_INSTR_OFFSETS
	.align		4
        /*00f0*/ 	.byte	0x04, 0x1c
        /*00f2*/ 	.short	(.L_41 - .L_40)


	//   ....[0]....
.L_40:
        /*00f4*/ 	.word	0x00000780


	//----- nvinfo : EIATTR_REQNTID
	.align		4
.L_41:
        /*00f8*/ 	.byte	0x04, 0x10
        /*00fa*/ 	.short	(.L_43 - .L_42)
.L_42:
        /*00fc*/ 	.word	0x00000080
        /*0100*/ 	.word	0x00000001
        /*0104*/ 	.word	0x00000001


	//----- nvinfo : EIATTR_CBANK_PARAM_SIZE
	.align		4
.L_43:
        /*0108*/ 	.byte	0x03, 0x19
        /*010a*/ 	.short	0x006c


	//----- nvinfo : EIATTR_PARAM_CBANK
	.align		4
        /*010c*/ 	.byte	0x04, 0x0a
        /*010e*/ 	.short	(.L_45 - .L_44)
	.align		4
.L_44:
        /*0110*/ 	.word	index@(.nv.constant0.triton_poi_fused__native_batch_norm_legit_no_training_add_convolution_relu_17)
        /*0114*/ 	.short	0x0210
        /*0116*/ 	.short	0x006c


	//----- nvinfo : EIATTR_SW_WAR
	.align		4
.L_45:
        /*0118*/ 	.byte	0x04, 0x36
        /*011a*/ 	.short	(.L_47 - .L_46)
.L_46:
        /*011c*/ 	.word	0x00000008
.L_47:


//--------------------- .nv.callgraph             --------------------------
	.section	.nv.callgraph,"",@"SHT_CUDA_CALLGRAPH"
	.align	4
	.sectionentsize	8
	.align		4
        /*0000*/ 	.word	0x00000000
	.align		4
        /*0004*/ 	.word	0xffffffff
	.align		4
        /*0008*/ 	.word	0x00000000
	.align		4
        /*000c*/ 	.word	0xfffffffe
	.align		4
        /*0010*/ 	.word	0x00000000
	.align		4
        /*0014*/ 	.word	0xfffffffd
	.align		4
        /*0018*/ 	.word	0x00000000
	.align		4
        /*001c*/ 	.word	0xfffffffc


//--------------------- .nv.constant4             --------------------------
	.section	.nv.constant4,"a",@progbits
	.align	8
	.align		8
.nv.constant4:
        /*0000*/ 	.dword	_$_str
	.align		8
        /*0008*/ 	.dword	_$_str_$_2


//--------------------- .text.triton_poi_fused__native_batch_norm_legit_no_training_add_convolution_relu_17 --------------------------
	.section	.text.triton_poi_fused__native_batch_norm_legit_no_training_add_convolution_relu_17,"ax",@progbits
	.align	128
        .global         triton_poi_fused__native_batch_norm_legit_no_training_add_convolution_relu_17
        .type           triton_poi_fused__native_batch_norm_legit_no_training_add_convolution_relu_17,@function
        .size           triton_poi_fused__native_batch_norm_legit_no_training_add_convolution_relu_17,(.L_x_1 - triton_poi_fused__native_batch_norm_legit_no_training_add_convolution_relu_17)
        .other          triton_poi_fused__native_batch_norm_legit_no_training_add_convolution_relu_17,@"STO_CUDA_ENTRY STV_DEFAULT"
triton_poi_fused__native_batch_norm_legit_no_training_add_convolution_relu_17:
.text.triton_poi_fused__native_batch_norm_legit_no_training_add_convolution_relu_17:
[----:B------:R-:W-:Y:S01]  /*0000*/  LDC R1, c[0x0][0x28] ;  /* 0x00000a00ff017b82 */ /* 0x000fe20000000800 */
[----:B------:R-:W1:Y:S07]  /*0010*/  S2R R0, SR_TID.X ;  /* 0x0000000000007919 */ /* 0x000e6e0000002100 */
[----:B------:R-:W2:Y:S01]  /*0020*/  LDC.64 R6, c[0x0][0x240] ;  /* 0x00009000ff067b82 */ /* 0x000ea20000000a00 */
[----:B------:R-:W-:Y:S01]  /*0030*/  ULDC.64 UR4, c[0x0][0x208] ;  /* 0x0000820000047ab9 */ /* 0x000fe20000000a00 */
[----:B------:R-:W3:Y:S06]  /*0040*/  S2R R5, SR_CTAID.X ;  /* 0x0000000000057919 */ /* 0x000eec0000002500 */
[----:B------:R-:W4:Y:S08]  /*0050*/  LDC.64 R10, c[0x0][0x230] ;  /* 0x00008c00ff0a7b82 */ /* 0x000f300000000a00 */
[----:B------:R-:W5:Y:S08]  /*0060*/  LDC.64 R12, c[0x0][0x218] ;  /* 0x00008600ff0c7b82 */ /* 0x000f700000000a00 */
[----:B------:R-:W4:Y:S01]  /*0070*/  LDC.64 R14, c[0x0][0x228] ;  /* 0x00008a00ff0e7b82 */ /* 0x000f220000000a00 */
[----:B-1----:R-:W-:-:S07]  /*0080*/  SHF.L.U32 R0, R0, 0x1, RZ ;  /* 0x0000000100007819 */ /* 0x002fce00000006ff */
[----:B------:R-:W1:Y:S01]  /*0090*/  LDC.64 R8, c[0x0][0x210] ;  /* 0x00008400ff087b82 */ /* 0x000e620000000a00 */
[----:B---3--:R-:W-:Y:S02]  /*00a0*/  SHF.R.S32.HI R3, RZ, 0x17, R5 ;  /* 0x00000017ff037819 */ /* 0x008fe40000011405 */
[----:B------:R-:W-:Y:S02]  /*00b0*/  LOP3.LUT R0, R0, 0xfe, RZ, 0xc0, !PT ;  /* 0x000000fe00007812 */ /* 0x000fe400078ec0ff */
[----:B------:R-:W-:-:S03]  /*00c0*/  SGXT R3, R3, 0x1 ;  /* 0x000000010303781a */ /* 0x000fc60000000200 */
[----:B------:R-:W3:Y:S01]  /*00d0*/  LDC.64 R28, c[0x0][0x268] ;  /* 0x00009a00ff1c7b82 */ /* 0x000ee20000000a00 */
[----:B------:R-:W-:-:S04]  /*00e0*/  LEA R0, R5, R0, 0x8 ;  /* 0x0000000005007211 */ /* 0x000fc800078e40ff */
[----:B------:R-:W-:-:S03]  /*00f0*/  LEA.HI R4, R3, R0, RZ, 0x7 ;  /* 0x0000000003047211 */ /* 0x000fc600078f38ff */
[----:B------:R-:W1:Y:S01]  /*0100*/  LDC.64 R2, c[0x0][0x260] ;  /* 0x00009800ff027b82 */ /* 0x000e620000000a00 */
[----:B------:R-:W-:-:S04]  /*0110*/  LOP3.LUT R5, R4, 0xffffff80, RZ, 0xc0, !PT ;  /* 0xffffff8004057812 */ /* 0x000fc800078ec0ff */
[----:B------:R-:W-:-:S03]  /*0120*/  IADD3 R26, R0, -R5, RZ ;  /* 0x80000005001a7210 */ /* 0x000fc60007ffe0ff */
[----:B------:R-:W3:Y:S02]  /*0130*/  LDC.64 R4, c[0x0][0x258] ;  /* 0x00009600ff047b82 */ /* 0x000ee40000000a00 */
[----:B--2---:R-:W-:-:S06]  /*0140*/  IMAD.WIDE R6, R26, 0x4, R6 ;  /* 0x000000041a067825 */ /* 0x004fcc00078e0206 */
[----:B------:R-:W2:Y:S01]  /*0150*/  LDG.E.EL.64 R6, desc[UR4][R6.64] ;  /* 0x0000000406067981 */ /* 0x000ea2000c2e1b00 */
[----:B01----:R-:W-:-:S06]  /*0160*/  IMAD.WIDE R2, R26, 0x4, R2 ;  /* 0x000000041a027825 */ /* 0x003fcc00078e0202 */
[----:B------:R-:W2:Y:S01]  /*0170*/  LDG.E.EL.64 R2, desc[UR4][R2.64] ;  /* 0x0000000402027981 */ /* 0x000ea2000c2e1b00 */
[----:B----4-:R-:W-:-:S04]  /*0180*/  IMAD.WIDE R10, R26, 0x4, R10 ;  /* 0x000000041a0a7825 */ /* 0x010fc800078e020a */
[----:B-----5:R-:W-:Y:S02]  /*0190*/  IMAD.WIDE R12, R0, 0x4, R12 ;  /* 0x00000004000c7825 */ /* 0x020fe400078e020c */
[----:B------:R-:W4:Y:S02]  /*01a0*/  LDG.E.EL.64 R10, desc[UR4][R10.64] ;  /* 0x000000040a0a7981 */ /* 0x000f24000c2e1b00 */
[----:B------:R-:W-:Y:S02]  /*01b0*/  IMAD.WIDE R14, R26, 0x4, R14 ;  /* 0x000000041a0e7825 */ /* 0x000fe400078e020e */
[----:B------:R-:W4:Y:S02]  /*01c0*/  LDG.E.64 R16, desc[UR4][R12.64] ;  /* 0x000000040c107981 */ /* 0x000f24000c1e1b00 */
[----:B------:R-:W-:Y:S02]  /*01d0*/  IMAD.WIDE R8, R0, 0x4, R8 ;  /* 0x0000000400087825 */ /* 0x000fe400078e0208 */
[----:B------:R-:W5:Y:S02]  /*01e0*/  LDG.E.EL.64 R14, desc[UR4][R14.64] ;  /* 0x000000040e0e7981 */ /* 0x000f64000c2e1b00 */
[----:B---3--:R-:W-:-:S02]  /*01f0*/  IMAD.WIDE R4, R26, 0x4, R4 ;  /* 0x000000041a047825 */ /* 0x008fc400078e0204 */
[----:B------:R-:W5:Y:S04]  /*0200*/  LDG.E.64 R20, desc[UR4][R8.64] ;  /* 0x0000000408147981 */ /* 0x000f68000c1e1b00 */
[----:B------:R-:W3:Y:S01]  /*0210*/  LDG.E.EL.64 R4, desc[UR4][R4.64] ;  /* 0x0000000404047981 */ /* 0x000ee2000c2e1b00 */
[----:B--2---:R-:W-:-:S04]  /*0220*/  FADD R6, R6, 9.9999997473787516356e-06 ;  /* 0x3727c5ac06067421 */ /* 0x004fc80000000000 */
[----:B------:R-:W0:Y:S01]  /*0230*/  MUFU.SQRT R18, R6 ;  /* 0x0000000600127308 */ /* 0x000e220000002000 */
[----:B------:R-:W-:-:S07]  /*0240*/  FADD R2, R2, 9.9999997473787516356e-06 ;  /* 0x3727c5ac02027421 */ /* 0x000fce0000000000 */
[----:B------:R-:W1:Y:S01]  /*0250*/  MUFU.SQRT R24, R2 ;  /* 0x0000000200187308 */ /* 0x000e620000002000 */
[----:B------:R-:W-:Y:S01]  /*0260*/  FADD R19, R3, 9.9999997473787516356e-06 ;  /* 0x3727c5ac03137421 */ /* 0x000fe20000000000 */
[C---:B0-----:R-:W-:Y:S02]  /*0270*/  FSETP.GT.AND P0, PT, R18.reuse, 8.50705917302346158658e+37, PT ;  /* 0x7e8000001200780b */ /* 0x041fe40003f04000 */
[----:B------:R-:W-:-:S04]  /*0280*/  FSETP.GEU.AND P3, PT, R18, 1.175494350822287508e-38, PT ;  /* 0x008000001200780b */ /* 0x000fc80003f6e000 */
[----:B------:R-:W0:Y:S01]  /*0290*/  MUFU.SQRT R25, R19 ;  /* 0x0000001300197308 */ /* 0x000e220000002000 */
[----:B-1----:R-:W-:-:S06]  /*02a0*/  FSETP.GT.AND P1, PT, R24, 8.50705917302346158658e+37, PT ;  /* 0x7e8000001800780b */ /* 0x002fcc0003f24000 */
[----:B------:R-:W-:Y:S01]  /*02b0*/  @P0 FMUL R18, R18, 0.25 ;  /* 0x3e80000012120820 */ /* 0x000fe20000400000 */
[----:B------:R-:W-:Y:S01]  /*02c0*/  FSETP.GEU.AND P4, PT, R24, 1.175494350822287508e-38, PT ;  /* 0x008000001800780b */ /* 0x000fe20003f8e000 */
[----:B------:R-:W-:Y:S02]  /*02d0*/  HFMA2.MMA R2, -RZ, RZ, 1.625, 0 ;  /* 0x3e800000ff027435 */ /* 0x000fe400000001ff */
[----:B------:R-:W-:Y:S01]  /*02e0*/  @!P3 FMUL R18, R18, 16777216 ;  /* 0x4b8000001212b820 */ /* 0x000fe20000400000 */
[----:B0-----:R-:W-:-:S03]  /*02f0*/  FSETP.GT.AND P2, PT, R25, 8.50705917302346158658e+37, PT ;  /* 0x7e8000001900780b */ /* 0x001fc60003f44000 */
[----:B------:R-:W0:Y:S01]  /*0300*/  MUFU.RCP R3, R18 ;  /* 0x0000001200037308 */ /* 0x000e220000001000 */
[----:B------:R-:W-:Y:S01]  /*0310*/  FSETP.GEU.AND P5, PT, R25, 1.175494350822287508e-38, PT ;  /* 0x008000001900780b */ /* 0x000fe20003fae000 */
[----:B------:R-:W-:Y:S02]  /*0320*/  @P1 FMUL R24, R24, 0.25 ;  /* 0x3e80000018181820 */ /* 0x000fe40000400000 */
[----:B------:R-:W-:Y:S02]  /*0330*/  FSEL R22, R2, 1, P0 ;  /* 0x3f80000002167808 */ /* 0x000fe40000000000 */
[----:B------:R-:W-:-:S03]  /*0340*/  @!P4 FMUL R24, R24, 16777216 ;  /* 0x4b8000001818c820 */ /* 0x000fc60000400000 */
[----:B------:R-:W-:Y:S01]  /*0350*/  @!P3 FMUL R22, R22, 16777216 ;  /* 0x4b8000001616b820 */ /* 0x000fe20000400000 */
[----:B------:R-:W-:Y:S01]  /*0360*/  @P2 FMUL R25, R25, 0.25 ;  /* 0x3e80000019192820 */ /* 0x000fe20000400000 */
[----:B------:R-:W1:Y:S01]  /*0370*/  MUFU.RCP R6, R24 ;  /* 0x0000001800067308 */ /* 0x000e620000001000 */
[----:B------:R-:W-:Y:S02]  /*0380*/  FSEL R19, R2, 1, P1 ;  /* 0x3f80000002137808 */ /* 0x000fe40000800000 */
[----:B------:R-:W-:Y:S01]  /*0390*/  @!P5 FMUL R25, R25, 16777216 ;  /* 0x4b8000001919d820 */ /* 0x000fe20000400000 */
[----:B0-----:R-:W-:Y:S01]  /*03a0*/  FMUL R3, R3, R22 ;  /* 0x0000001603037220 */ /* 0x001fe20000400000 */
[----:B----4-:R-:W-:Y:S01]  /*03b0*/  FADD R11, R17, R11 ;  /* 0x0000000b110b7221 */ /* 0x010fe20000000000 */
[----:B------:R-:W-:Y:S02]  /*03c0*/  FADD R10, R16, R10 ;  /* 0x0000000a100a7221 */ /* 0x000fe40000000000 */
[----:B------:R-:W0:Y:S01]  /*03d0*/  MUFU.RCP R22, R25 ;  /* 0x0000001900167308 */ /* 0x000e220000001000 */
[----:B------:R-:W-:Y:S01]  /*03e0*/  @!P4 FMUL R19, R19, 16777216 ;  /* 0x4b8000001313c820 */ /* 0x000fe20000400000 */
[----:B------:R-:W2:Y:S01]  /*03f0*/  LDC.64 R16, c[0x0][0x270] ;  /* 0x00009c00ff107b82 */ /* 0x000ea20000000a00 */
[----:B------:R-:W-:Y:S01]  /*0400*/  FSEL R23, R2, 1, P2 ;  /* 0x3f80000002177808 */ /* 0x000fe20001000000 */
[----:B-----5:R-:W-:Y:S01]  /*0410*/  FADD R14, R20, R14 ;  /* 0x0000000e140e7221 */ /* 0x020fe20000000000 */
[----:B-1----:R-:W-:-:S03]  /*0420*/  FMUL R6, R6, R19 ;  /* 0x0000001306067220 */ /* 0x002fc60000400000 */
[----:B------:R-:W-:Y:S02]  /*0430*/  @!P5 FMUL R23, R23, 16777216 ;  /* 0x4b8000001717d820 */ /* 0x000fe40000400000 */
[----:B------:R-:W1:Y:S01]  /*0440*/  LDC.64 R18, c[0x0][0x238] ;  /* 0x00008e00ff127b82 */ /* 0x000e620000000a00 */
[----:B---3--:R-:W-:Y:S01]  /*0450*/  FADD R27, -R4, R14 ;  /* 0x0000000e041b7221 */ /* 0x008fe20000000100 */
[----:B0-----:R-:W-:-:S06]  /*0460*/  FMUL R4, R22, R23 ;  /* 0x0000001716047220 */ /* 0x001fcc0000400000 */
[----:B------:R-:W0:Y:S08]  /*0470*/  LDC.64 R22, c[0x0][0x248] ;  /* 0x00009200ff167b82 */ /* 0x000e300000000a00 */
[----:B------:R-:W3:Y:S01]  /*0480*/  LDC.64 R24, c[0x0][0x250] ;  /* 0x00009400ff187b82 */ /* 0x000ee20000000a00 */
[----:B------:R-:W-:Y:S01]  /*0490*/  FADD R15, R21, R15 ;  /* 0x0000000f150f7221 */ /* 0x000fe20000000000 */
[----:B------:R-:W-:-:S04]  /*04a0*/  IMAD.WIDE R20, R26, 0x4, R28 ;  /* 0x000000041a147825 */ /* 0x000fc800078e021c */
[C---:B--2---:R-:W-:Y:S02]  /*04b0*/  IMAD.WIDE R16, R26.reuse, 0x4, R16 ;  /* 0x000000041a107825 */ /* 0x044fe400078e0210 */
[----:B------:R-:W2:Y:S02]  /*04c0*/  LDG.E.EL.64 R20, desc[UR4][R20.64] ;  /* 0x0000000414147981 */ /* 0x000ea4000c2e1b00 */
[C---:B-1----:R-:W-:Y:S02]  /*04d0*/  IMAD.WIDE R18, R26.reuse, 0x4, R18 ;  /* 0x000000041a127825 */ /* 0x042fe400078e0212 */
[----:B------:R-:W2:Y:S04]  /*04e0*/  LDG.E.EL.64 R16, desc[UR4][R16.64] ;  /* 0x0000000410107981 */ /* 0x000ea8000c2e1b00 */
[----:B------:R-:W4:Y:S01]  /*04f0*/  LDG.E.EL.64 R18, desc[UR4][R18.64] ;  /* 0x0000000412127981 */ /* 0x000f22000c2e1b00 */
[----:B0-----:R-:W-:-:S06]  /*0500*/  IMAD.WIDE R22, R26, 0x4, R22 ;  /* 0x000000041a167825 */ /* 0x001fcc00078e0216 */
[----:B------:R-:W5:Y:S01]  /*0510*/  LDG.E.EL.64 R22, desc[UR4][R22.64] ;  /* 0x0000000416167981 */ /* 0x000f62000c2e1b00 */
[----:B---3--:R-:W-:-:S06]  /*0520*/  IMAD.WIDE R24, R26, 0x4, R24 ;  /* 0x000000041a187825 */ /* 0x008fcc00078e0218 */
[----:B------:R-:W5:Y:S01]  /*0530*/  LDG.E.EL.64 R24, desc[UR4][R24.64] ;  /* 0x0000000418187981 */ /* 0x000f62000c2e1b00 */
[----:B------:R-:W-:Y:S01]  /*0540*/  FMUL R6, R27, R6 ;  /* 0x000000061b067220 */ /* 0x000fe20000400000 */
[----:B------:R-:W-:-:S04]  /*0550*/  FADD R27, R7, 9.9999997473787516356e-06 ;  /* 0x3727c5ac071b7421 */ /* 0x000fc80000000000 */
[----:B------:R-:W0:Y:S02]  /*0560*/  MUFU.SQRT R26, R27 ;  /* 0x0000001b001a7308 */ /* 0x000e240000002000 */
[C---:B0-----:R-:W-:Y:S02]  /*0570*/  FSETP.GT.AND P0, PT, R26.reuse, 8.50705917302346158658e+37, PT ;  /* 0x7e8000001a00780b */ /* 0x041fe40003f04000 */
[----:B------:R-:W-:-:S11]  /*0580*/  FSETP.GEU.AND P1, PT, R26, 1.175494350822287508e-38, PT ;  /* 0x008000001a00780b */ /* 0x000fd60003f2e000 */
[----:B------:R-:W-:-:S04]  /*0590*/  @P0 FMUL R26, R26, 0.25 ;  /* 0x3e8000001a1a0820 */ /* 0x000fc80000400000 */
[----:B------:R-:W-:Y:S01]  /*05a0*/  @!P1 FMUL R26, R26, 16777216 ;  /* 0x4b8000001a1a9820 */ /* 0x000fe20000400000 */
[----:B------:R-:W-:-:S05]  /*05b0*/  FADD R29, -R5, R15 ;  /* 0x0000000f051d7221 */ /* 0x000fca0000000100 */
[----:B------:R-:W0:Y:S01]  /*05c0*/  MUFU.RCP R26, R26 ;  /* 0x0000001a001a7308 */ /* 0x000e220000001000 */
[----:B------:R-:W-:Y:S01]  /*05d0*/  FSEL R5, R2, 1, P0 ;  /* 0x3f80000002057808 */ /* 0x000fe20000000000 */
[----:B------:R-:W-:-:S04]  /*05e0*/  FMUL R4, R29, R4 ;  /* 0x000000041d047220 */ /* 0x000fc80000400000 */
[----:B------:R-:W-:-:S04]  /*05f0*/  @!P1 FMUL R5, R5, 16777216 ;  /* 0x4b80000005059820 */ /* 0x000fc80000400000 */
[----:B0-----:R-:W-:Y:S01]  /*0600*/  FMUL R5, R26, R5 ;  /* 0x000000051a057220 */ /* 0x001fe20000400000 */
[----:B------:R-:W-:Y:S04]  /*0610*/  STG.E.64 desc[UR4][R8.64], R14 ;  /* 0x0000000e08007986 */ /* 0x000fe8000c101b04 */
[----:B------:R-:W-:Y:S01]  /*0620*/  STG.E.64 desc[UR4][R12.64], R10 ;  /* 0x0000000a0c007986 */ /* 0x000fe2000c101b04 */
[----:B--2---:R-:W-:Y:S02]  /*0630*/  FFMA R16, R20, R6, R16 ;  /* 0x0000000614107223 */ /* 0x004fe40000000010 */
[----:B------:R-:W0:Y:S01]  /*0640*/  LDC.64 R6, c[0x0][0x220] ;  /* 0x00008800ff067b82 */ /* 0x000e220000000a00 */
[----:B------:R-:W-:Y:S01]  /*0650*/  FFMA R4, R21, R4, R17 ;  /* 0x0000000415047223 */ /* 0x000fe20000000011 */
[----:B----4-:R-:W-:Y:S01]  /*0660*/  FADD R18, -R18, R10 ;  /* 0x0000000a12127221 */ /* 0x010fe20000000100 */
[----:B------:R-:W-:Y:S01]  /*0670*/  FADD R2, -R19, R11 ;  /* 0x0000000b13027221 */ /* 0x000fe20000000100 */
[----:B------:R-:W-:-:S02]  /*0680*/  FSETP.GEU.AND P0, PT, R16, RZ, PT ;  /* 0x000000ff1000720b */ /* 0x000fc40003f0e000 */
[----:B------:R-:W-:Y:S01]  /*0690*/  FMUL R3, R3, R18 ;  /* 0x0000001203037220 */ /* 0x000fe20000400000 */
[----:B------:R-:W-:Y:S01]  /*06a0*/  FSETP.GEU.AND P1, PT, R4, RZ, PT ;  /* 0x000000ff0400720b */ /* 0x000fe20003f2e000 */
[----:B------:R-:W-:Y:S01]  /*06b0*/  FMUL R2, R5, R2 ;  /* 0x0000000205027220 */ /* 0x000fe20000400000 */
[----:B------:R-:W-:Y:S02]  /*06c0*/  FSEL R16, R16, RZ, P0 ;  /* 0x000000ff10107208 */ /* 0x000fe40000000000 */
[----:B------:R-:W-:Y:S01]  /*06d0*/  FSEL R5, R4, RZ, P1 ;  /* 0x000000ff04057208 */ /* 0x000fe20000800000 */
[----:B-----5:R-:W-:Y:S01]  /*06e0*/  FFMA R3, R22, R3, R24 ;  /* 0x0000000316037223 */ /* 0x020fe20000000018 */
[----:B------:R-:W-:-:S04]  /*06f0*/  FFMA R2, R23, R2, R25 ;  /* 0x0000000217027223 */ /* 0x000fc80000000019 */
[C---:B------:R-:W-:Y:S01]  /*0700*/  FSETP.GEU.AND P0, PT, R3.reuse, -R16, PT ;  /* 0x800000100300720b */ /* 0x040fe20003f0e000 */
[----:B------:R-:W-:Y:S01]  /*0710*/  FADD R3, R3, R16 ;  /* 0x0000001003037221 */ /* 0x000fe20000000000 */
[C---:B------:R-:W-:Y:S01]  /*0720*/  FADD R4, R2.reuse, R5 ;  /* 0x0000000502047221 */ /* 0x040fe20000000000 */
[----:B------:R-:W-:Y:S01]  /*0730*/  FSETP.GEU.AND P1, PT, R2, -R5, PT ;  /* 0x800000050200720b */ /* 0x000fe20003f2e000 */
[----:B0-----:R-:W-:Y:S02]  /*0740*/  IMAD.WIDE R6, R0, 0x4, R6 ;  /* 0x0000000400067825 */ /* 0x001fe400078e0206 */
[----:B------:R-:W-:Y:S02]  /*0750*/  FSEL R2, R3, RZ, P0 ;  /* 0x000000ff03027208 */ /* 0x000fe40000000000 */
[----:B------:R-:W-:-:S05]  /*0760*/  FSEL R3, R4, RZ, P1 ;  /* 0x000000ff04037208 */ /* 0x000fca0000800000 */
[----:B------:R-:W-:Y:S01]  /*0770*/  STG.E.64 desc[UR4][R6.64], R2 ;  /* 0x0000000206007986 */ /* 0x000fe2000c101b04 */
[----:B------:R-:W-:Y:S05]  /*0780*/  EXIT ;  /* 0x000000000000794d */ /* 0x000fea0003800000 */
.L_x_0:
[----:B------:R-:W-:-:S00]  /*0790*/  BRA `(.L_x_0) ;  /* 0xfffffffc00fc7947 */ /* 0x000fc0000383ffff */
[----:B------:R-:W-:-:S00]  /*07a0*/  NOP ;  /* 0x0000000000007918 */ /* 0x000fc00000000000 */
        /* <DEDUP_REMOVED lines=13> */
.L_x_1:


//--------------------- .nv.global.init           --------------------------
	.section	.nv.global.init,"aw",@progbits
.nv.global.init:
	.type		_$_str,@object
	.size		_$_str,(_$_str_$_2 - _$_str)
_$_str:
        /*0000*/ 	.byte	0x5f, 0x5f, 0x43, 0x55, 0x44, 0x41, 0x5f, 0x46, 0x54, 0x5a, 0x00
	.type		_$_str_$_2,@object
	.size		_$_str_$_2,(.L_1 - _$_str_$_2)
_$_str_$_2:
        /*000b*/ 	.byte	0x5f, 0x5f, 0x43, 0x55, 0x44, 0x41, 0x5f, 0x50, 0x52, 0x45, 0x43, 0x5f, 0x53, 0x51, 0x52, 0x54
        /*001b*/ 	.byte	0x00
.L_1:


//--------------------- .nv.constant0.triton_poi_fused__native_batch_norm_legit_no_training_add_convolution_relu_17 --------------------------
	.section	.nv.constant0.triton_poi_fused__native_batch_norm_legit_no_training_add_convolution_relu_17,"a",@progbits
	.sectionflags	@""
	.align	4
.nv.constant0.triton_poi_fused__native_batch_norm_legit_no_training_add_convolution_relu_17:
	.zero		636
